	.headerflags	@"EF_CUDA_TEXMODE_UNIFIED EF_CUDA_64BIT_ADDRESS EF_CUDA_ACCELERATORS EF_CUDA_SM90 EF_CUDA_VIRTUAL_SM(EF_CUDA_SM90)"
	.elftype	@"ET_EXEC"


//--------------------- .nv.info                  --------------------------
	.section	.nv.info,"",@"SHT_CUDA_INFO"
	.align	4


	//----- nvinfo : EIATTR_REGCOUNT
	.align		4
        /*0000*/ 	.byte	0x04, 0x2f
        /*0002*/ 	.short	(.L_1 - .L_0)
	.align		4
.L_0:
        /*0004*/ 	.word	index@(triton_poi_fused_convolution_relu_9)
        /*0008*/ 	.word	0x00000020


	//----- nvinfo : EIATTR_MIN_STACK_SIZE
	.align		4
.L_1:
        /*000c*/ 	.byte	0x04, 0x12
        /*000e*/ 	.short	(.L_3 - .L_2)
	.align		4
.L_2:
        /*0010*/ 	.word	index@(triton_poi_fused_convolution_relu_9)
        /*0014*/ 	.word	0x00000000


	//----- nvinfo : EIATTR_FRAME_SIZE
	.align		4
.L_3:
        /*0018*/ 	.byte	0x04, 0x11
        /*001a*/ 	.short	(.L_5 - .L_4)
	.align		4
.L_4:
        /*001c*/ 	.word	index@(triton_poi_fused_convolution_relu_9)
        /*0020*/ 	.word	0x00000000


	//----- nvinfo : EIATTR_MIN_STACK_SIZE
	.align		4
.L_5:
        /*0024*/ 	.byte	0x04, 0x12
        /*0026*/ 	.short	(.L_7 - .L_6)
	.align		4
.L_6:
        /*0028*/ 	.word	index@(triton_poi_fused_convolution_relu_9)
        /*002c*/ 	.word	0x00000000
.L_7:


//--------------------- .nv.info.triton_poi_fused_convolution_relu_9 --------------------------
	.section	.nv.info.triton_poi_fused_convolution_relu_9,"",@"SHT_CUDA_INFO"
	.sectionflags	@""
	.align	4


	//----- nvinfo : EIATTR_CUDA_API_VERSION
	.align		4
        /*0000*/ 	.byte	0x04, 0x37
        /*0002*/ 	.short	(.L_9 - .L_8)
.L_8:
        /*0004*/ 	.word	0x0000007c


	//----- nvinfo : EIATTR_KPARAM_INFO
	.align		4
.L_9:
        /*0008*/ 	.byte	0x04, 0x17
        /*000a*/ 	.short	(.L_11 - .L_10)
.L_10:
        /*000c*/ 	.word	0x00000000
        /*0010*/ 	.short	0x0004
        /*0012*/ 	.short	0x001c
        /*0014*/ 	.byte	0x00, 0xf0, 0x11, 0x00


	//----- nvinfo : EIATTR_KPARAM_INFO
	.align		4
.L_11:
        /*0018*/ 	.byte	0x04, 0x17
        /*001a*/ 	.short	(.L_13 - .L_12)
.L_12:
        /*001c*/ 	.word	0x00000000
        /*0020*/ 	.short	0x0003
        /*0022*/ 	.short	0x0018
        /*0024*/ 	.byte	0x00, 0xf0, 0x11, 0x00


	//----- nvinfo : EIATTR_KPARAM_INFO
	.align		4
.L_13:
        /*0028*/ 	.byte	0x04, 0x17
        /*002a*/ 	.short	(.L_15 - .L_14)
.L_14:
        /*002c*/ 	.word	0x00000000
        /*0030*/ 	.short	0x0002
        /*0032*/ 	.short	0x0010
        /*0034*/ 	.byte	0x00, 0xf4, 0x21, 0x00


	//----- nvinfo : EIATTR_KPARAM_INFO
	.align		4
.L_15:
        /*0038*/ 	.byte	0x04, 0x17
        /*003a*/ 	.short	(.L_17 - .L_16)
.L_16:
        /*003c*/ 	.word	0x00000000
        /*0040*/ 	.short	0x0001
        /*0042*/ 	.short	0x0008
        /*0044*/ 	.byte	0x00, 0xf4, 0x21, 0x00


	//----- nvinfo : EIATTR_KPARAM_INFO
	.align		4
.L_17:
        /*0048*/ 	.byte	0x04, 0x17
        /*004a*/ 	.short	(.L_19 - .L_18)
.L_18:
        /*004c*/ 	.word	0x00000000
        /*0050*/ 	.short	0x0000
        /*0052*/ 	.short	0x0000
        /*0054*/ 	.byte	0x00, 0xf4, 0x21, 0x00


	//----- nvinfo : EIATTR_SPARSE_MMA_MASK
	.align		4
.L_19:
        /*0058*/ 	.byte	0x03, 0x50
        /*005a*/ 	.short	0x0000


	//----- nvinfo : EIATTR_MAXREG_COUNT
	.align		4
        /*005c*/ 	.byte	0x03, 0x1b
        /*005e*/ 	.short	0x00ff


	//----- nvinfo : EIATTR_EXIT_INSTR_OFFSETS
	.align		4
        /*0060*/ 	.byte	0x04, 0x1c
        /*0062*/ 	.short	(.L_21 - .L_20)


	//   ....[0]....
.L_20:
        /*0064*/ 	.word	0x00000bf0


	//   ....[1]....
        /*0068*/ 	.word	0x00000c70


	//----- nvinfo : EIATTR_REQNTID
	.align		4
.L_21:
        /*006c*/ 	.byte	0x04, 0x10
        /*006e*/ 	.short	(.L_23 - .L_22)
.L_22:
        /*0070*/ 	.word	0x00000100
        /*0074*/ 	.word	0x00000001
        /*0078*/ 	.word	0x00000001


	//----- nvinfo : EIATTR_CBANK_PARAM_SIZE
	.align		4
.L_23:
        /*007c*/ 	.byte	0x03, 0x19
        /*007e*/ 	.short	0x0020


	//----- nvinfo : EIATTR_PARAM_CBANK
	.align		4
        /*0080*/ 	.byte	0x04, 0x0a
        /*0082*/ 	.short	(.L_25 - .L_24)
	.align		4
.L_24:
        /*0084*/ 	.word	index@(.nv.constant0.triton_poi_fused_convolution_relu_9)
        /*0088*/ 	.short	0x0210
        /*008a*/ 	.short	0x0020


	//----- nvinfo : EIATTR_SW_WAR
	.align		4
.L_25:
        /*008c*/ 	.byte	0x04, 0x36
        /*008e*/ 	.short	(.L_27 - .L_26)
.L_26:
        /*0090*/ 	.word	0x00000008
.L_27:


//--------------------- .nv.callgraph             --------------------------
	.section	.nv.callgraph,"",@"SHT_CUDA_CALLGRAPH"
	.align	4
	.sectionentsize	8
	.align		4
        /*0000*/ 	.word	0x00000000
	.align		4
        /*0004*/ 	.word	0xffffffff
	.align		4
        /*0008*/ 	.word	0x00000000
	.align		4
        /*000c*/ 	.word	0xfffffffe
	.align		4
        /*0010*/ 	.word	0x00000000
	.align		4
        /*0014*/ 	.word	0xfffffffd
	.align		4
        /*0018*/ 	.word	0x00000000
	.align		4
        /*001c*/ 	.word	0xfffffffc


//--------------------- .text.triton_poi_fused_convolution_relu_9 --------------------------
	.section	.text.triton_poi_fused_convolution_relu_9,"ax",@progbits
	.sectionflags	@"SHF_BARRIERS=1"
	.align	128
        .global         triton_poi_fused_convolution_relu_9
        .type           triton_poi_fused_convolution_relu_9,@function
        .size           triton_poi_fused_convolution_relu_9,(.L_x_1 - triton_poi_fused_convolution_relu_9)
        .other          triton_poi_fused_convolution_relu_9,@"STO_CUDA_ENTRY STV_DEFAULT"
triton_poi_fused_convolution_relu_9:
.text.triton_poi_fused_convolution_relu_9:
[----:B------:R-:W0:Y:S01]  /*0000*/  LDC R1, c[0x0][0x28] ;  /* 0x00000a00ff017b82 */ /* 0x000e220000000800 */
[----:B------:R-:W1:Y:S07]  /*0010*/  S2R R2, SR_CTAID.Y ;  /* 0x0000000000027919 */ /* 0x000e6e0000002600 */
[----:B------:R-:W2:Y:S01]  /*0020*/  LDC.64 R28, c[0x0][0x210] ;  /* 0x00008400ff1c7b82 */ /* 0x000ea20000000a00 */
[----:B------:R-:W-:Y:S01]  /*0030*/  ULDC.64 UR6, c[0x0][0x208] ;  /* 0x0000820000067ab9 */ /* 0x000fe20000000a00 */
[----:B------:R-:W-:Y:S01]  /*0040*/  CS2R R4, SRZ ;  /* 0x0000000000047805 */ /* 0x000fe2000001ff00 */
[----:B------:R-:W3:Y:S01]  /*0050*/  S2R R7, SR_TID.X ;  /* 0x0000000000077919 */ /* 0x000ee20000002100 */
[----:B------:R-:W4:Y:S04]  /*0060*/  S2R R9, SR_CTAID.X ;  /* 0x0000000000097919 */ /* 0x000f280000002500 */
[----:B------:R-:W5:Y:S01]  /*0070*/  LDC.64 R26, c[0x0][0x218] ;  /* 0x00008600ff1a7b82 */ /* 0x000f620000000a00 */
[----:B-1----:R-:W-:-:S02]  /*0080*/  IMAD.SHL.U32 R2, R2, 0x40, RZ ;  /* 0x0000004002027824 */ /* 0x002fc400078e00ff */
[----:B---3--:R-:W-:Y:S01]  /*0090*/  IMAD.SHL.U32 R3, R7, 0x4, RZ ;  /* 0x0000000407037824 */ /* 0x008fe200078e00ff */
[----:B------:R-:W-:Y:S02]  /*00a0*/  SHF.R.U32.HI R23, RZ, 0x4, R7 ;  /* 0x00000004ff177819 */ /* 0x000fe40000011607 */
[----:B------:R-:W-:Y:S02]  /*00b0*/  CS2R R6, SRZ ;  /* 0x0000000000067805 */ /* 0x000fe4000001ff00 */
[----:B------:R-:W-:Y:S02]  /*00c0*/  LOP3.LUT R21, R2, 0x3c, R3, 0xf8, !PT ;  /* 0x0000003c02157812 */ /* 0x000fe400078ef803 */
[----:B------:R-:W-:Y:S02]  /*00d0*/  SGXT.U32 R23, R23, 0x4 ;  /* 0x000000041717781a */ /* 0x000fe40000000000 */
[----:B------:R-:W-:Y:S02]  /*00e0*/  SHF.R.S32.HI R0, RZ, 0x1f, R21 ;  /* 0x0000001fff007819 */ /* 0x000fe40000011415 */
[----:B------:R-:W-:-:S02]  /*00f0*/  ISETP.GE.AND P4, PT, R21, 0x200, PT ;  /* 0x000002001500780c */ /* 0x000fc40003f86270 */
[----:B------:R-:W-:-:S04]  /*0100*/  LEA.HI R8, R0, R21, RZ, 0x7 ;  /* 0x0000001500087211 */ /* 0x000fc800078f38ff */
[C---:B------:R-:W-:Y:S01]  /*0110*/  LOP3.LUT R0, R8.reuse, 0xffffff80, RZ, 0xc0, !PT ;  /* 0xffffff8008007812 */ /* 0x040fe200078ec0ff */
[----:B------:R-:W-:-:S04]  /*0120*/  IMAD.SHL.U32 R10, R8, 0x400, RZ ;  /* 0x00000400080a7824 */ /* 0x000fc800078e00ff */
[----:B------:R-:W-:Y:S01]  /*0130*/  IMAD.IADD R21, R21, 0x1, -R0 ;  /* 0x0000000115157824 */ /* 0x000fe200078e0a00 */
[----:B------:R-:W-:Y:S01]  /*0140*/  LOP3.LUT R14, R10, 0xfffe0000, RZ, 0xc0, !PT ;  /* 0xfffe00000a0e7812 */ /* 0x000fe200078ec0ff */
[----:B----4-:R-:W-:Y:S01]  /*0150*/  IMAD.SHL.U32 R0, R9, 0x40, RZ ;  /* 0x0000004009007824 */ /* 0x010fe200078e00ff */
[----:B------:R-:W-:-:S03]  /*0160*/  CS2R R8, SRZ ;  /* 0x0000000000087805 */ /* 0x000fc6000001ff00 */
[----:B------:R-:W-:Y:S01]  /*0170*/  IMAD.IADD R14, R21, 0x1, R14 ;  /* 0x00000001150e7824 */ /* 0x000fe200078e020e */
[----:B------:R-:W-:Y:S02]  /*0180*/  LOP3.LUT R12, R0, 0x10, R23, 0xfe, !PT ;  /* 0x00000010000c7812 */ /* 0x000fe400078efe17 */
[----:B------:R-:W-:Y:S02]  /*0190*/  LOP3.LUT R11, R0, R23, RZ, 0xfc, !PT ;  /* 0x00000017000b7212 */ /* 0x000fe400078efcff */
[C---:B------:R-:W-:Y:S01]  /*01a0*/  ISETP.LT.AND P1, PT, R12.reuse, 0x400, !P4 ;  /* 0x000004000c00780c */ /* 0x040fe20006721270 */
[--C-:B------:R-:W-:Y:S01]  /*01b0*/  IMAD R25, R12, 0x80, R14.reuse ;  /* 0x000000800c197824 */ /* 0x100fe200078e020e */
[----:B------:R-:W-:Y:S01]  /*01c0*/  LOP3.LUT R13, R0, 0x20, R23, 0xfe, !PT ;  /* 0x00000020000d7812 */ /* 0x000fe200078efe17 */
[C---:B------:R-:W-:Y:S01]  /*01d0*/  IMAD R19, R11.reuse, 0x80, R14 ;  /* 0x000000800b137824 */ /* 0x040fe200078e020e */
[----:B------:R-:W-:Y:S02]  /*01e0*/  ISETP.LT.AND P0, PT, R11, 0x400, !P4 ;  /* 0x000004000b00780c */ /* 0x000fe40006701270 */
[----:B------:R-:W-:-:S02]  /*01f0*/  CS2R R10, SRZ ;  /* 0x00000000000a7805 */ /* 0x000fc4000001ff00 */
[----:B------:R-:W-:Y:S01]  /*0200*/  ISETP.LT.AND P2, PT, R13, 0x400, !P4 ;  /* 0x000004000d00780c */ /* 0x000fe20006741270 */
[----:B--2---:R-:W-:Y:S01]  /*0210*/  IMAD.WIDE R24, R25, 0x4, R28 ;  /* 0x0000000419187825 */ /* 0x004fe200078e021c */
[----:B------:R-:W-:-:S03]  /*0220*/  LOP3.LUT R12, R0, 0x30, R23, 0xfe, !PT ;  /* 0x00000030000c7812 */ /* 0x000fc600078efe17 */
[--C-:B------:R-:W-:Y:S01]  /*0230*/  IMAD R17, R13, 0x80, R14.reuse ;  /* 0x000000800d117824 */ /* 0x100fe200078e020e */
[C---:B------:R-:W-:Y:S01]  /*0240*/  ISETP.LT.AND P3, PT, R12.reuse, 0x400, !P4 ;  /* 0x000004000c00780c */ /* 0x040fe20006761270 */
[----:B------:R-:W-:Y:S01]  /*0250*/  IMAD R16, R12, 0x80, R14 ;  /* 0x000000800c107824 */ /* 0x000fe200078e020e */
[----:B------:R1:W2:Y:S01]  /*0260*/  @P1 LDG.E.EL.128 R8, desc[UR6][R24.64] ;  /* 0x0000000618081981 */ /* 0x0002a2000c2e1d00 */
[----:B------:R-:W-:Y:S02]  /*0270*/  CS2R R12, SRZ ;  /* 0x00000000000c7805 */ /* 0x000fe4000001ff00 */
[----:B------:R-:W-:Y:S02]  /*0280*/  CS2R R14, SRZ ;  /* 0x00000000000e7805 */ /* 0x000fe4000001ff00 */
[----:B------:R-:W-:Y:S01]  /*0290*/  LOP3.LUT R0, R0, 0x3c, R3, 0xf8, !PT ;  /* 0x0000003c00007812 */ /* 0x000fe200078ef803 */
[----:B-----5:R-:W-:-:S04]  /*02a0*/  IMAD.WIDE R26, R21, 0x4, R26 ;  /* 0x00000004151a7825 */ /* 0x020fc800078e021a */
[----:B------:R-:W-:-:S04]  /*02b0*/  IMAD.WIDE R18, R19, 0x4, R28 ;  /* 0x0000000413127825 */ /* 0x000fc800078e021c */
[--C-:B-1----:R-:W-:Y:S01]  /*02c0*/  IMAD.WIDE R24, R17, 0x4, R28.reuse ;  /* 0x0000000411187825 */ /* 0x102fe200078e021c */
[----:B------:R-:W-:Y:S02]  /*02d0*/  LOP3.LUT R3, R2, 0x20, R23, 0xfe, !PT ;  /* 0x0000002002037812 */ /* 0x000fe400078efe17 */
[----:B------:R-:W-:Y:S01]  /*02e0*/  CS2R R20, SRZ ;  /* 0x0000000000147805 */ /* 0x000fe2000001ff00 */
[----:B------:R-:W3:Y:S04]  /*02f0*/  @P0 LDG.E.EL.128 R4, desc[UR6][R18.64] ;  /* 0x0000000612040981 */ /* 0x000ee8000c2e1d00 */
[----:B------:R1:W4:Y:S01]  /*0300*/  @P2 LDG.E.EL.128 R12, desc[UR6][R24.64] ;  /* 0x00000006180c2981 */ /* 0x000322000c2e1d00 */
[----:B------:R-:W-:Y:S01]  /*0310*/  IMAD.WIDE R28, R16, 0x4, R28 ;  /* 0x00000004101c7825 */ /* 0x000fe200078e021c */
[----:B------:R-:W-:-:S02]  /*0320*/  CS2R R16, SRZ ;  /* 0x0000000000107805 */ /* 0x000fc4000001ff00 */
[----:B-1----:R-:W-:Y:S02]  /*0330*/  LOP3.LUT R25, R2, R23, RZ, 0xfc, !PT ;  /* 0x0000001702197212 */ /* 0x002fe400078efcff */
[----:B------:R-:W-:Y:S02]  /*0340*/  LOP3.LUT R24, R2, 0x10, R23, 0xfe, !PT ;  /* 0x0000001002187812 */ /* 0x000fe400078efe17 */
[----:B------:R-:W-:Y:S02]  /*0350*/  LOP3.LUT R2, R2, 0x30, R23, 0xfe, !PT ;  /* 0x0000003002027812 */ /* 0x000fe400078efe17 */
[----:B------:R-:W-:Y:S02]  /*0360*/  CS2R R22, SRZ ;  /* 0x0000000000167805 */ /* 0x000fe4000001ff00 */
[----:B------:R-:W-:-:S04]  /*0370*/  CS2R R18, SRZ ;  /* 0x0000000000127805 */ /* 0x000fc8000001ff00 */
[----:B------:R-:W2:Y:S04]  /*0380*/  @!P4 LDG.E.EL.128 R20, desc[UR6][R26.64] ;  /* 0x000000061a14c981 */ /* 0x000ea8000c2e1d00 */
[----:B------:R1:W5:Y:S02]  /*0390*/  @P3 LDG.E.EL.128 R16, desc[UR6][R28.64] ;  /* 0x000000061c103981 */ /* 0x000364000c2e1d00 */
[----:B-1----:R-:W1:Y:S01]  /*03a0*/  S2R R28, SR_TID.X ;  /* 0x00000000001c7919 */ /* 0x002e620000002100 */
[----:B------:R-:W1:Y:S01]  /*03b0*/  S2UR UR5, SR_CgaCtaId ;  /* 0x00000000000579c3 */ /* 0x000e620000008800 */
[----:B------:R-:W-:Y:S02]  /*03c0*/  UMOV UR4, 0x400 ;  /* 0x0000040000047882 */ /* 0x000fe40000000000 */
[----:B01----:R-:W-:Y:S01]  /*03d0*/  UPRMT UR4, UR5, 0x654, UR4 ;  /* 0x0000065405047896 */ /* 0x003fe20008000004 */
[C---:B--2---:R-:W-:Y:S01]  /*03e0*/  FSETP.GEU.AND P6, PT, R20.reuse, -R8, PT ;  /* 0x800000081400720b */ /* 0x044fe20003fce000 */
[----:B------:R-:W-:Y:S01]  /*03f0*/  FADD R8, R20, R8 ;  /* 0x0000000814087221 */ /* 0x000fe20000000000 */
[C---:B------:R-:W-:Y:S01]  /*0400*/  FSETP.GEU.AND P5, PT, R21.reuse, -R9, PT ;  /* 0x800000091500720b */ /* 0x040fe20003fae000 */
[C---:B------:R-:W-:Y:S01]  /*0410*/  FADD R9, R21.reuse, R9 ;  /* 0x0000000915097221 */ /* 0x040fe20000000000 */
[C---:B----4-:R-:W-:Y:S01]  /*0420*/  FSETP.GEU.AND P2, PT, R21.reuse, -R13, PT ;  /* 0x8000000d1500720b */ /* 0x050fe20003f4e000 */
[C---:B------:R-:W-:Y:S01]  /*0430*/  FADD R13, R21.reuse, R13 ;  /* 0x0000000d150d7221 */ /* 0x040fe20000000000 */
[C---:B-----5:R-:W-:Y:S01]  /*0440*/  FSETP.GEU.AND P0, PT, R21.reuse, -R17, PT ;  /* 0x800000111500720b */ /* 0x060fe20003f0e000 */
[----:B------:R-:W-:Y:S01]  /*0450*/  FADD R17, R21, R17 ;  /* 0x0000001115117221 */ /* 0x000fe20000000000 */
[----:B------:R-:W-:-:S02]  /*0460*/  FSEL R8, R8, RZ, P6 ;  /* 0x000000ff08087208 */ /* 0x000fc40003000000 */
[C---:B---3--:R-:W-:Y:S01]  /*0470*/  FSETP.GEU.AND P6, PT, R21.reuse, -R5, PT ;  /* 0x800000051500720b */ /* 0x048fe20003fce000 */
[----:B------:R-:W-:Y:S01]  /*0480*/  FADD R21, R21, R5 ;  /* 0x0000000515157221 */ /* 0x000fe20000000000 */
[C---:B------:R-:W-:Y:S01]  /*0490*/  FSETP.GEU.AND P3, PT, R20.reuse, -R12, PT ;  /* 0x8000000c1400720b */ /* 0x040fe20003f6e000 */
[C---:B------:R-:W-:Y:S01]  /*04a0*/  FADD R12, R20.reuse, R12 ;  /* 0x0000000c140c7221 */ /* 0x040fe20000000000 */
[C---:B------:R-:W-:Y:S01]  /*04b0*/  FSETP.GEU.AND P1, PT, R20.reuse, -R16, PT ;  /* 0x800000101400720b */ /* 0x040fe20003f2e000 */
[C---:B------:R-:W-:Y:S01]  /*04c0*/  FADD R16, R20.reuse, R16 ;  /* 0x0000001014107221 */ /* 0x040fe20000000000 */
[C---:B------:R-:W-:Y:S01]  /*04d0*/  FSETP.GEU.AND P4, PT, R20.reuse, -R4, PT ;  /* 0x800000041400720b */ /* 0x040fe20003f8e000 */
[----:B------:R-:W-:Y:S01]  /*04e0*/  FADD R4, R20, R4 ;  /* 0x0000000414047221 */ /* 0x000fe20000000000 */
[----:B------:R-:W-:Y:S01]  /*04f0*/  IMAD.SHL.U32 R5, R28, 0x100, RZ ;  /* 0x000001001c057824 */ /* 0x000fe200078e00ff */
[----:B------:R-:W-:-:S04]  /*0500*/  SHF.R.U32.HI R20, RZ, 0x4, R28 ;  /* 0x00000004ff147819 */ /* 0x000fc8000001161c */
[----:B------:R-:W-:Y:S02]  /*0510*/  SGXT.U32 R20, R20, 0x4 ;  /* 0x000000041414781a */ /* 0x000fe40000000000 */
[----:B------:R-:W-:-:S04]  /*0520*/  LOP3.LUT R5, R5, 0xf00, RZ, 0xc0, !PT ;  /* 0x00000f0005057812 */ /* 0x000fc800078ec0ff */
[C---:B------:R-:W-:Y:S02]  /*0530*/  LOP3.LUT R26, R5.reuse, R20, RZ, 0xfc, !PT ;  /* 0x00000014051a7212 */ /* 0x040fe400078efcff */
[----:B------:R-:W-:Y:S02]  /*0540*/  LOP3.LUT R20, R5, 0x40, RZ, 0xfc, !PT ;  /* 0x0000004005147812 */ /* 0x000fe400078efcff */
[----:B------:R-:W-:Y:S02]  /*0550*/  FSEL R27, R21, RZ, P6 ;  /* 0x000000ff151b7208 */ /* 0x000fe40003000000 */
[----:B------:R-:W-:Y:S02]  /*0560*/  FSEL R12, R12, RZ, P3 ;  /* 0x000000ff0c0c7208 */ /* 0x000fe40001800000 */
[----:B------:R-:W-:Y:S02]  /*0570*/  FSEL R4, R4, RZ, P4 ;  /* 0x000000ff04047208 */ /* 0x000fe40002000000 */
[----:B------:R-:W-:-:S02]  /*0580*/  FSEL R9, R9, RZ, P5 ;  /* 0x000000ff09097208 */ /* 0x000fc40002800000 */
[C---:B------:R-:W-:Y:S02]  /*0590*/  LEA.HI R21, R5.reuse, UR4, RZ, 0x1c ;  /* 0x0000000405157c11 */ /* 0x040fe4000f8fe0ff */
[----:B------:R-:W-:Y:S02]  /*05a0*/  LEA.HI R29, R20, UR4, RZ, 0x1c ;  /* 0x00000004141d7c11 */ /* 0x000fe4000f8fe0ff */
[C---:B------:R-:W-:Y:S01]  /*05b0*/  FSETP.GEU.AND P3, PT, R22.reuse, -R10, PT ;  /* 0x8000000a1600720b */ /* 0x040fe20003f6e000 */
[C---:B------:R-:W-:Y:S01]  /*05c0*/  FADD R10, R22.reuse, R10 ;  /* 0x0000000a160a7221 */ /* 0x040fe20000000000 */
[C---:B------:R-:W-:Y:S01]  /*05d0*/  FSETP.GEU.AND P4, PT, R22.reuse, -R14, PT ;  /* 0x8000000e1600720b */ /* 0x040fe20003f8e000 */
[C---:B------:R-:W-:Y:S01]  /*05e0*/  FADD R14, R22.reuse, R14 ;  /* 0x0000000e160e7221 */ /* 0x040fe20000000000 */
[C---:B------:R-:W-:Y:S01]  /*05f0*/  FSETP.GEU.AND P5, PT, R22.reuse, -R18, PT ;  /* 0x800000121600720b */ /* 0x040fe20003fae000 */
[C---:B------:R-:W-:Y:S01]  /*0600*/  FADD R18, R22.reuse, R18 ;  /* 0x0000001216127221 */ /* 0x040fe20000000000 */
[C---:B------:R-:W-:Y:S01]  /*0610*/  FSETP.GEU.AND P6, PT, R22.reuse, -R6, PT ;  /* 0x800000061600720b */ /* 0x040fe20003fce000 */
[----:B------:R-:W-:Y:S01]  /*0620*/  FADD R6, R22, R6 ;  /* 0x0000000616067221 */ /* 0x000fe20000000000 */
[----:B------:R-:W-:Y:S01]  /*0630*/  LOP3.LUT R22, R5, 0x80, RZ, 0xfc, !PT ;  /* 0x0000008005167812 */ /* 0x000fe200078efcff */
[----:B------:R-:W-:-:S02]  /*0640*/  IMAD R21, R26, 0x4, R21 ;  /* 0x000000041a157824 */ /* 0x000fc400078e0215 */
[----:B------:R-:W-:Y:S01]  /*0650*/  IMAD R20, R26, 0x4, R29 ;  /* 0x000000041a147824 */ /* 0x000fe200078e021d */
[----:B------:R-:W-:Y:S02]  /*0660*/  LOP3.LUT R29, R5, 0xc0, RZ, 0xfc, !PT ;  /* 0x000000c0051d7812 */ /* 0x000fe400078efcff */
[----:B------:R-:W-:Y:S01]  /*0670*/  LEA.HI R5, R22, UR4, RZ, 0x1c ;  /* 0x0000000416057c11 */ /* 0x000fe2000f8fe0ff */
[----:B------:R-:W-:Y:S01]  /*0680*/  STS [R21], R4 ;  /* 0x0000000415007388 */ /* 0x000fe20000000800 */
[----:B------:R-:W-:Y:S02]  /*0690*/  FSEL R13, R13, RZ, P2 ;  /* 0x000000ff0d0d7208 */ /* 0x000fe40001000000 */
[----:B------:R-:W-:Y:S01]  /*06a0*/  FSETP.GEU.AND P2, PT, R23, -R7, PT ;  /* 0x800000071700720b */ /* 0x000fe20003f4e000 */
[----:B------:R0:W-:Y:S01]  /*06b0*/  STS [R20+0x100], R27 ;  /* 0x0001001b14007388 */ /* 0x0001e20000000800 */
[----:B------:R-:W-:Y:S01]  /*06c0*/  LEA.HI R29, R29, UR4, RZ, 0x1c ;  /* 0x000000041d1d7c11 */ /* 0x000fe2000f8fe0ff */
[----:B------:R-:W-:Y:S01]  /*06d0*/  FADD R7, R23, R7 ;  /* 0x0000000717077221 */ /* 0x000fe20000000000 */
[----:B------:R-:W-:Y:S01]  /*06e0*/  IMAD R22, R26, 0x4, R5 ;  /* 0x000000041a167824 */ /* 0x000fe200078e0205 */
[----:B------:R-:W-:-:S02]  /*06f0*/  FSEL R5, R10, RZ, P3 ;  /* 0x000000ff0a057208 */ /* 0x000fc40001800000 */
[C---:B------:R-:W-:Y:S01]  /*0700*/  FSETP.GEU.AND P3, PT, R23.reuse, -R11, PT ;  /* 0x8000000b1700720b */ /* 0x040fe20003f6e000 */
[----:B------:R-:W-:Y:S01]  /*0710*/  FADD R11, R23, R11 ;  /* 0x0000000b170b7221 */ /* 0x000fe20000000000 */
[----:B0-----:R-:W-:Y:S01]  /*0720*/  FSEL R27, R6, RZ, P6 ;  /* 0x000000ff061b7208 */ /* 0x001fe20003000000 */
[----:B------:R-:W-:Y:S01]  /*0730*/  IMAD.SHL.U32 R6, R28, 0x4, RZ ;  /* 0x000000041c067824 */ /* 0x000fe200078e00ff */
[----:B------:R-:W-:Y:S01]  /*0740*/  FSEL R7, R7, RZ, P2 ;  /* 0x000000ff07077208 */ /* 0x000fe20001000000 */
[----:B------:R-:W-:Y:S01]  /*0750*/  IMAD R26, R26, 0x4, R29 ;  /* 0x000000041a1a7824 */ /* 0x000fe200078e021d */
[----:B------:R-:W-:Y:S02]  /*0760*/  FSEL R4, R16, RZ, P1 ;  /* 0x000000ff10047208 */ /* 0x000fe40000800000 */
[C---:B------:R-:W-:Y:S01]  /*0770*/  FSETP.GEU.AND P6, PT, R23.reuse, -R15, PT ;  /* 0x8000000f1700720b */ /* 0x040fe20003fce000 */
[----:B------:R-:W-:Y:S01]  /*0780*/  FADD R15, R23, R15 ;  /* 0x0000000f170f7221 */ /* 0x000fe20000000000 */
[----:B------:R-:W-:Y:S01]  /*0790*/  LOP3.LUT R16, R6, 0x3fc, RZ, 0xc0, !PT ;  /* 0x000003fc06107812 */ /* 0x000fe200078ec0ff */
[----:B------:R-:W-:Y:S01]  /*07a0*/  STS [R22+0x200], R27 ;  /* 0x0002001b16007388 */ /* 0x000fe20000000800 */
[----:B------:R-:W-:-:S02]  /*07b0*/  FSEL R11, R11, RZ, P3 ;  /* 0x000000ff0b0b7208 */ /* 0x000fc40001800000 */
[C---:B------:R-:W-:Y:S01]  /*07c0*/  FSETP.GEU.AND P2, PT, R23.reuse, -R19, PT ;  /* 0x800000131700720b */ /* 0x040fe20003f4e000 */
[----:B------:R0:W-:Y:S01]  /*07d0*/  STS [R26+0x300], R7 ;  /* 0x000300071a007388 */ /* 0x0001e20000000800 */
[----:B------:R-:W-:Y:S01]  /*07e0*/  FADD R19, R23, R19 ;  /* 0x0000001317137221 */ /* 0x000fe20000000000 */
[----:B------:R-:W-:Y:S02]  /*07f0*/  FSEL R23, R14, RZ, P4 ;  /* 0x000000ff0e177208 */ /* 0x000fe40002000000 */
[----:B------:R1:W-:Y:S01]  /*0800*/  STS [R21+0x40], R8 ;  /* 0x0000400815007388 */ /* 0x0003e20000000800 */
[----:B------:R-:W-:-:S03]  /*0810*/  FSEL R15, R15, RZ, P6 ;  /* 0x000000ff0f0f7208 */ /* 0x000fc60003000000 */
[----:B------:R-:W-:Y:S01]  /*0820*/  STS [R20+0x140], R9 ;  /* 0x0001400914007388 */ /* 0x000fe20000000800 */
[----:B0-----:R-:W-:-:S03]  /*0830*/  LOP3.LUT R7, R16, 0x800, RZ, 0xfc, !PT ;  /* 0x0000080010077812 */ /* 0x001fc600078efcff */
[----:B------:R0:W-:Y:S01]  /*0840*/  STS [R22+0x240], R5 ;  /* 0x0002400516007388 */ /* 0x0001e20000000800 */
[----:B------:R-:W-:Y:S02]  /*0850*/  FSEL R17, R17, RZ, P0 ;  /* 0x000000ff11117208 */ /* 0x000fe40000000000 */
[----:B-1----:R-:W-:Y:S01]  /*0860*/  SHF.R.U32.HI R8, RZ, 0x4, R7 ;  /* 0x00000004ff087819 */ /* 0x002fe20000011607 */
[----:B------:R-:W-:Y:S01]  /*0870*/  STS [R26+0x340], R11 ;  /* 0x0003400b1a007388 */ /* 0x000fe20000000800 */
[----:B------:R-:W-:-:S03]  /*0880*/  FSEL R7, R18, RZ, P5 ;  /* 0x000000ff12077208 */ /* 0x000fc60002800000 */
[----:B------:R-:W-:Y:S01]  /*0890*/  STS [R21+0x80], R12 ;  /* 0x0000800c15007388 */ /* 0x000fe20000000800 */
[----:B------:R-:W-:-:S03]  /*08a0*/  FSEL R19, R19, RZ, P2 ;  /* 0x000000ff13137208 */ /* 0x000fc60001000000 */
[----:B------:R-:W-:Y:S04]  /*08b0*/  STS [R20+0x180], R13 ;  /* 0x0001800d14007388 */ /* 0x000fe80000000800 */
[----:B------:R-:W-:Y:S04]  /*08c0*/  STS [R22+0x280], R23 ;  /* 0x0002801716007388 */ /* 0x000fe80000000800 */
[----:B------:R-:W-:Y:S04]  /*08d0*/  STS [R26+0x380], R15 ;  /* 0x0003800f1a007388 */ /* 0x000fe80000000800 */
[----:B------:R-:W-:Y:S04]  /*08e0*/  STS [R21+0xc0], R4 ;  /* 0x0000c00415007388 */ /* 0x000fe80000000800 */
[----:B------:R-:W-:Y:S04]  /*08f0*/  STS [R20+0x1c0], R17 ;  /* 0x0001c01114007388 */ /* 0x000fe80000000800 */
[----:B------:R-:W-:Y:S04]  /*0900*/  STS [R22+0x2c0], R7 ;  /* 0x0002c00716007388 */ /* 0x000fe80000000800 */
[----:B------:R1:W-:Y:S01]  /*0910*/  STS [R26+0x3c0], R19 ;  /* 0x0003c0131a007388 */ /* 0x0003e20000000800 */
[----:B0-----:R-:W-:-:S02]  /*0920*/  LOP3.LUT R5, R16, 0x400, RZ, 0xfc, !PT ;  /* 0x0000040010057812 */ /* 0x001fc400078efcff */
[----:B------:R-:W-:Y:S02]  /*0930*/  SHF.R.U32.HI R28, RZ, 0x2, R28 ;  /* 0x00000002ff1c7819 */ /* 0x000fe4000001161c */
[----:B------:R-:W-:Y:S02]  /*0940*/  SHF.R.U32.HI R6, RZ, 0x4, R5 ;  /* 0x00000004ff067819 */ /* 0x000fe40000011605 */
[----:B------:R-:W-:Y:S02]  /*0950*/  LOP3.LUT R28, R28, 0x3c, RZ, 0xc0, !PT ;  /* 0x0000003c1c1c7812 */ /* 0x000fe400078ec0ff */
[----:B------:R-:W-:Y:S01]  /*0960*/  LOP3.LUT R6, R6, 0x7c, RZ, 0xc0, !PT ;  /* 0x0000007c06067812 */ /* 0x000fe200078ec0ff */
[----:B-1----:R-:W0:Y:S01]  /*0970*/  LDC.64 R18, c[0x0][0x220] ;  /* 0x00008800ff127b82 */ /* 0x002e220000000a00 */
[----:B------:R-:W-:Y:S01]  /*0980*/  LOP3.LUT R8, R8, 0xbc, RZ, 0xc0, !PT ;  /* 0x000000bc08087812 */ /* 0x000fe200078ec0ff */
[----:B------:R-:W-:Y:S02]  /*0990*/  VIADD R5, R28, UR4 ;  /* 0x000000041c057c36 */ /* 0x000fe40008000000 */
[----:B------:R-:W-:-:S02]  /*09a0*/  VIADD R9, R6, UR4 ;  /* 0x0000000406097c36 */ /* 0x000fc40008000000 */
[----:B------:R-:W-:Y:S02]  /*09b0*/  VIADD R11, R8, UR4 ;  /* 0x00000004080b7c36 */ /* 0x000fe40008000000 */
[C---:B------:R-:W-:Y:S01]  /*09c0*/  IMAD R17, R16.reuse, 0x4, R5 ;  /* 0x0000000410117824 */ /* 0x040fe200078e0205 */
[----:B------:R-:W-:Y:S01]  /*09d0*/  BAR.SYNC.DEFER_BLOCKING 0x0 ;  /* 0x0000000000007b1d */ /* 0x000fe20000010000 */
[C---:B------:R-:W-:Y:S02]  /*09e0*/  IMAD R20, R16.reuse, 0x4, R9 ;  /* 0x0000000410147824 */ /* 0x040fe400078e0209 */
[----:B------:R-:W-:-:S03]  /*09f0*/  IMAD R27, R16, 0x4, R11 ;  /* 0x00000004101b7824 */ /* 0x000fc600078e020b */
[----:B------:R-:W-:Y:S04]  /*0a00*/  LDS R4, [R17] ;  /* 0x0000000011047984 */ /* 0x000fe80000000800 */
[----:B------:R-:W-:Y:S04]  /*0a10*/  LDS R5, [R17+0x4] ;  /* 0x0000040011057984 */ /* 0x000fe80000000800 */
[----:B------:R-:W-:Y:S04]  /*0a20*/  LDS R6, [R17+0x8] ;  /* 0x0000080011067984 */ /* 0x000fe80000000800 */
[----:B------:R1:W2:Y:S04]  /*0a30*/  LDS R7, [R17+0xc] ;  /* 0x00000c0011077984 */ /* 0x0002a80000000800 */
[----:B------:R-:W-:Y:S04]  /*0a40*/  LDS R8, [R20+0x1000] ;  /* 0x0010000014087984 */ /* 0x000fe80000000800 */
[----:B------:R-:W-:Y:S04]  /*0a50*/  LDS R9, [R20+0x1004] ;  /* 0x0010040014097984 */ /* 0x000fe80000000800 */
[----:B------:R-:W-:Y:S04]  /*0a60*/  LDS R10, [R20+0x1008] ;  /* 0x00100800140a7984 */ /* 0x000fe80000000800 */
[----:B------:R0:W3:Y:S04]  /*0a70*/  LDS R11, [R20+0x100c] ;  /* 0x00100c00140b7984 */ /* 0x0000e80000000800 */
[----:B------:R-:W-:Y:S04]  /*0a80*/  LDS R12, [R27+0x2000] ;  /* 0x002000001b0c7984 */ /* 0x000fe80000000800 */
[----:B------:R-:W-:Y:S04]  /*0a90*/  LDS R13, [R27+0x2004] ;  /* 0x002004001b0d7984 */ /* 0x000fe80000000800 */
[----:B------:R-:W-:Y:S04]  /*0aa0*/  LDS R14, [R27+0x2008] ;  /* 0x002008001b0e7984 */ /* 0x000fe80000000800 */
[----:B------:R-:W4:Y:S01]  /*0ab0*/  LDS R15, [R27+0x200c] ;  /* 0x00200c001b0f7984 */ /* 0x000f220000000800 */
[----:B------:R-:W-:-:S02]  /*0ac0*/  ISETP.GE.AND P0, PT, R0, 0x400, PT ;  /* 0x000004000000780c */ /* 0x000fc40003f06270 */
[----:B-1----:R-:W-:Y:S02]  /*0ad0*/  LOP3.LUT R17, R16, 0xc00, RZ, 0xfc, !PT ;  /* 0x00000c0010117812 */ /* 0x002fe400078efcff */
[----:B------:R-:W-:Y:S02]  /*0ae0*/  ISETP.LT.AND P1, PT, R25, 0x200, !P0 ;  /* 0x000002001900780c */ /* 0x000fe40004721270 */
[----:B------:R-:W-:Y:S02]  /*0af0*/  ISETP.LT.AND P2, PT, R24, 0x200, !P0 ;  /* 0x000002001800780c */ /* 0x000fe40004741270 */
[----:B------:R-:W-:Y:S01]  /*0b00*/  ISETP.LT.AND P3, PT, R3, 0x200, !P0 ;  /* 0x000002000300780c */ /* 0x000fe20004761270 */
[--C-:B------:R-:W-:Y:S01]  /*0b10*/  IMAD R21, R25, 0x400, R0.reuse ;  /* 0x0000040019157824 */ /* 0x100fe200078e0200 */
[----:B------:R-:W-:Y:S01]  /*0b20*/  ISETP.LT.AND P0, PT, R2, 0x200, !P0 ;  /* 0x000002000200780c */ /* 0x000fe20004701270 */
[--C-:B------:R-:W-:Y:S01]  /*0b30*/  IMAD R23, R24, 0x400, R0.reuse ;  /* 0x0000040018177824 */ /* 0x100fe200078e0200 */
[----:B------:R-:W-:Y:S01]  /*0b40*/  SHF.R.U32.HI R17, RZ, 0x4, R17 ;  /* 0x00000004ff117819 */ /* 0x000fe20000011611 */
[----:B------:R-:W-:-:S02]  /*0b50*/  IMAD R25, R3, 0x400, R0 ;  /* 0x0000040003197824 */ /* 0x000fc400078e0200 */
[----:B0-----:R-:W-:Y:S01]  /*0b60*/  IMAD.WIDE R20, R21, 0x4, R18 ;  /* 0x0000000415147825 */ /* 0x001fe200078e0212 */
[----:B------:R-:W-:-:S03]  /*0b70*/  LOP3.LUT R17, R17, 0xfc, RZ, 0xc0, !PT ;  /* 0x000000fc11117812 */ /* 0x000fc600078ec0ff */
[--C-:B------:R-:W-:Y:S01]  /*0b80*/  IMAD.WIDE R22, R23, 0x4, R18.reuse ;  /* 0x0000000417167825 */ /* 0x100fe200078e0212 */
[----:B--2---:R0:W-:Y:S03]  /*0b90*/  @P1 STG.E.128 desc[UR6][R20.64], R4 ;  /* 0x0000000414001986 */ /* 0x0041e6000c101d06 */
[----:B------:R-:W-:Y:S01]  /*0ba0*/  IMAD.WIDE R24, R25, 0x4, R18 ;  /* 0x0000000419187825 */ /* 0x000fe200078e0212 */
[----:B---3--:R0:W-:Y:S03]  /*0bb0*/  @P2 STG.E.128 desc[UR6][R22.64], R8 ;  /* 0x0000000816002986 */ /* 0x0081e6000c101d06 */
[----:B------:R-:W-:-:S04]  /*0bc0*/  VIADD R17, R17, UR4 ;  /* 0x0000000411117c36 */ /* 0x000fc80008000000 */
[----:B------:R-:W-:Y:S01]  /*0bd0*/  IMAD R17, R16, 0x4, R17 ;  /* 0x0000000410117824 */ /* 0x000fe200078e0211 */
[----:B----4-:R0:W-:Y:S02]  /*0be0*/  @P3 STG.E.128 desc[UR6][R24.64], R12 ;  /* 0x0000000c18003986 */ /* 0x0101e4000c101d06 */
[----:B0-----:R-:W-:Y:S05]  /*0bf0*/  @!P0 EXIT ;  /* 0x000000000000894d */ /* 0x001fea0003800000 */
[----:B0-----:R-:W-:Y:S01]  /*0c00*/  LDS R4, [R17+0x3000] ;  /* 0x0030000011047984 */ /* 0x001fe20000000800 */
[----:B------:R-:W-:-:S03]  /*0c10*/  IMAD R3, R2, 0x400, R0 ;  /* 0x0000040002037824 */ /* 0x000fc600078e0200 */
[----:B------:R-:W-:Y:S01]  /*0c20*/  LDS R5, [R17+0x3004] ;  /* 0x0030040011057984 */ /* 0x000fe20000000800 */
[----:B------:R-:W-:-:S03]  /*0c30*/  IMAD.WIDE R18, R3, 0x4, R18 ;  /* 0x0000000403127825 */ /* 0x000fc600078e0212 */
[----:B------:R-:W-:Y:S04]  /*0c40*/  LDS R6, [R17+0x3008] ;  /* 0x0030080011067984 */ /* 0x000fe80000000800 */
[----:B------:R-:W0:Y:S04]  /*0c50*/  LDS R7, [R17+0x300c] ;  /* 0x00300c0011077984 */ /* 0x000e280000000800 */
[----:B0-----:R-:W-:Y:S01]  /*0c60*/  STG.E.128 desc[UR6][R18.64], R4 ;  /* 0x0000000412007986 */ /* 0x001fe2000c101d06 */
[----:B------:R-:W-:Y:S05]  /*0c70*/  EXIT ;  /* 0x000000000000794d */ /* 0x000fea0003800000 */
.L_x_0:
[----:B------:R-:W-:-:S00]  /*0c80*/  BRA `(.L_x_0) ;  /* 0xfffffffc00fc7947 */ /* 0x000fc0000383ffff */
[----:B------:R-:W-:-:S00]  /*0c90*/  NOP ;  /* 0x0000000000007918 */ /* 0x000fc00000000000 */
        /* <DEDUP_REMOVED lines=14> */
.L_x_1:


//--------------------- .nv.shared.triton_poi_fused_convolution_relu_9 --------------------------
	.section	.nv.shared.triton_poi_fused_convolution_relu_9,"aw",@nobits
	.sectionflags	@""
	.align	16
	.zero		1024


//--------------------- .nv.constant0.triton_poi_fused_convolution_relu_9 --------------------------
	.section	.nv.constant0.triton_poi_fused_convolution_relu_9,"a",@progbits
	.sectionflags	@""
	.align	4
.nv.constant0.triton_poi_fused_convolution_relu_9:
	.zero		560
